	.headerflags	@"EF_CUDA_TEXMODE_UNIFIED EF_CUDA_64BIT_ADDRESS EF_CUDA_ACCELERATORS EF_CUDA_SM90 EF_CUDA_VIRTUAL_SM(EF_CUDA_SM90)"
	.elftype	@"ET_EXEC"


//--------------------- .nv.info                  --------------------------
	.section	.nv.info,"",@"SHT_CUDA_INFO"
	.align	4


	//----- nvinfo : EIATTR_REGCOUNT
	.align		4
        /*0000*/ 	.byte	0x04, 0x2f
        /*0002*/ 	.short	(.L_3 - .L_2)
	.align		4
.L_2:
        /*0004*/ 	.word	index@(triton_poi_fused__native_batch_norm_legit_no_training_convolution_relu_13)
        /*0008*/ 	.word	0x0000001a


	//----- nvinfo : EIATTR_MIN_STACK_SIZE
	.align		4
.L_3:
        /*000c*/ 	.byte	0x04, 0x12
        /*000e*/ 	.short	(.L_5 - .L_4)
	.align		4
.L_4:
        /*0010*/ 	.word	index@(triton_poi_fused__native_batch_norm_legit_no_training_convolution_relu_13)
        /*0014*/ 	.word	0x00000000


	//----- nvinfo : EIATTR_FRAME_SIZE
	.align		4
.L_5:
        /*0018*/ 	.byte	0x04, 0x11
        /*001a*/ 	.short	(.L_7 - .L_6)
	.align		4
.L_6:
        /*001c*/ 	.word	index@(triton_poi_fused__native_batch_norm_legit_no_training_convolution_relu_13)
        /*0020*/ 	.word	0x00000000


	//----- nvinfo : EIATTR_MIN_STACK_SIZE
	.align		4
.L_7:
        /*0024*/ 	.byte	0x04, 0x12
        /*0026*/ 	.short	(.L_9 - .L_8)
	.align		4
.L_8:
        /*0028*/ 	.word	index@(triton_poi_fused__native_batch_norm_legit_no_training_convolution_relu_13)
        /*002c*/ 	.word	0x00000000
.L_9:


//--------------------- .nv.info.triton_poi_fused__native_batch_norm_legit_no_training_convolution_relu_13 --------------------------
	.section	.nv.info.triton_poi_fused__native_batch_norm_legit_no_training_convolution_relu_13,"",@"SHT_CUDA_INFO"
	.sectionflags	@""
	.align	4


	//----- nvinfo : EIATTR_CUDA_API_VERSION
	.align		4
        /*0000*/ 	.byte	0x04, 0x37
        /*0002*/ 	.short	(.L_11 - .L_10)
.L_10:
        /*0004*/ 	.word	0x0000007c


	//----- nvinfo : EIATTR_KPARAM_INFO
	.align		4
.L_11:
        /*0008*/ 	.byte	0x04, 0x17
        /*000a*/ 	.short	(.L_13 - .L_12)
.L_12:
        /*000c*/ 	.word	0x00000000
        /*0010*/ 	.short	0x0007
        /*0012*/ 	.short	0x0038
        /*0014*/ 	.byte	0x00, 0xf0, 0x11, 0x00


	//----- nvinfo : EIATTR_KPARAM_INFO
	.align		4
.L_13:
        /*0018*/ 	.byte	0x04, 0x17
        /*001a*/ 	.short	(.L_15 - .L_14)
.L_14:
        /*001c*/ 	.word	0x00000000
        /*0020*/ 	.short	0x0006
        /*0022*/ 	.short	0x0030
        /*0024*/ 	.byte	0x00, 0xf4, 0x21, 0x00


	//----- nvinfo : EIATTR_KPARAM_INFO
	.align		4
.L_15:
        /*0028*/ 	.byte	0x04, 0x17
        /*002a*/ 	.short	(.L_17 - .L_16)
.L_16:
        /*002c*/ 	.word	0x00000000
        /*0030*/ 	.short	0x0005
        /*0032*/ 	.short	0x0028
        /*0034*/ 	.byte	0x00, 0xf4, 0x21, 0x00


	//----- nvinfo : EIATTR_KPARAM_INFO
	.align		4
.L_17:
        /*0038*/ 	.byte	0x04, 0x17
        /*003a*/ 	.short	(.L_19 - .L_18)
.L_18:
        /*003c*/ 	.word	0x00000000
        /*0040*/ 	.short	0x0004
        /*0042*/ 	.short	0x0020
        /*0044*/ 	.byte	0x00, 0xf4, 0x21, 0x00


	//----- nvinfo : EIATTR_KPARAM_INFO
	.align		4
.L_19:
        /*0048*/ 	.byte	0x04, 0x17
        /*004a*/ 	.short	(.L_21 - .L_20)
.L_20:
        /*004c*/ 	.word	0x00000000
        /*0050*/ 	.short	0x0003
        /*0052*/ 	.short	0x0018
        /*0054*/ 	.byte	0x00, 0xf4, 0x21, 0x00


	//----- nvinfo : EIATTR_KPARAM_INFO
	.align		4
.L_21:
        /*0058*/ 	.byte	0x04, 0x17
        /*005a*/ 	.short	(.L_23 - .L_22)
.L_22:
        /*005c*/ 	.word	0x00000000
        /*0060*/ 	.short	0x0002
        /*0062*/ 	.short	0x0010
        /*0064*/ 	.byte	0x00, 0xf4, 0x21, 0x00


	//----- nvinfo : EIATTR_KPARAM_INFO
	.align		4
.L_23:
        /*0068*/ 	.byte	0x04, 0x17
        /*006a*/ 	.short	(.L_25 - .L_24)
.L_24:
        /*006c*/ 	.word	0x00000000
        /*0070*/ 	.short	0x0001
        /*0072*/ 	.short	0x0008
        /*0074*/ 	.byte	0x00, 0xf4, 0x21, 0x00


	//----- nvinfo : EIATTR_KPARAM_INFO
	.align		4
.L_25:
        /*0078*/ 	.byte	0x04, 0x17
        /*007a*/ 	.short	(.L_27 - .L_26)
.L_26:
        /*007c*/ 	.word	0x00000000
        /*0080*/ 	.short	0x0000
        /*0082*/ 	.short	0x0000
        /*0084*/ 	.byte	0x00, 0xf4, 0x21, 0x00


	//----- nvinfo : EIATTR_SPARSE_MMA_MASK
	.align		4
.L_27:
        /*0088*/ 	.byte	0x03, 0x50
        /*008a*/ 	.short	0x0000


	//----- nvinfo : EIATTR_MAXREG_COUNT
	.align		4
        /*008c*/ 	.byte	0x03, 0x1b
        /*008e*/ 	.short	0x00ff


	//----- nvinfo : EIATTR_EXIT_INSTR_OFFSETS
	.align		4
        /*0090*/ 	.byte	0x04, 0x1c
        /*0092*/ 	.short	(.L_29 - .L_28)


	//   ....[0]....
.L_28:
        /*0094*/ 	.word	0x00000480


	//   ....[1]....
        /*0098*/ 	.word	0x000004a0


	//----- nvinfo : EIATTR_REQNTID
	.align		4
.L_29:
        /*009c*/ 	.byte	0x04, 0x10
        /*009e*/ 	.short	(.L_31 - .L_30)
.L_30:
        /*00a0*/ 	.word	0x00000080
        /*00a4*/ 	.word	0x00000001
        /*00a8*/ 	.word	0x00000001


	//----- nvinfo : EIATTR_CBANK_PARAM_SIZE
	.align		4
.L_31:
        /*00ac*/ 	.byte	0x03, 0x19
        /*00ae*/ 	.short	0x003c


	//----- nvinfo : EIATTR_PARAM_CBANK
	.align		4
        /*00b0*/ 	.byte	0x04, 0x0a
        /*00b2*/ 	.short	(.L_33 - .L_32)
	.align		4
.L_32:
        /*00b4*/ 	.word	index@(.nv.constant0.triton_poi_fused__native_batch_norm_legit_no_training_convolution_relu_13)
        /*00b8*/ 	.short	0x0210
        /*00ba*/ 	.short	0x003c


	//----- nvinfo : EIATTR_SW_WAR
	.align		4
.L_33:
        /*00bc*/ 	.byte	0x04, 0x36
        /*00be*/ 	.short	(.L_35 - .L_34)
.L_34:
        /*00c0*/ 	.word	0x00000008
.L_35:


//--------------------- .nv.callgraph             --------------------------
	.section	.nv.callgraph,"",@"SHT_CUDA_CALLGRAPH"
	.align	4
	.sectionentsize	8
	.align		4
        /*0000*/ 	.word	0x00000000
	.align		4
        /*0004*/ 	.word	0xffffffff
	.align		4
        /*0008*/ 	.word	0x00000000
	.align		4
        /*000c*/ 	.word	0xfffffffe
	.align		4
        /*0010*/ 	.word	0x00000000
	.align		4
        /*0014*/ 	.word	0xfffffffd
	.align		4
        /*0018*/ 	.word	0x00000000
	.align		4
        /*001c*/ 	.word	0xfffffffc


//--------------------- .nv.constant4             --------------------------
	.section	.nv.constant4,"a",@progbits
	.align	8
	.align		8
.nv.constant4:
        /*0000*/ 	.dword	_$_str
	.align		8
        /*0008*/ 	.dword	_$_str_$_2


//--------------------- .text.triton_poi_fused__native_batch_norm_legit_no_training_convolution_relu_13 --------------------------
	.section	.text.triton_poi_fused__native_batch_norm_legit_no_training_convolution_relu_13,"ax",@progbits
	.align	128
        .global         triton_poi_fused__native_batch_norm_legit_no_training_convolution_relu_13
        .type           triton_poi_fused__native_batch_norm_legit_no_training_convolution_relu_13,@function
        .size           triton_poi_fused__native_batch_norm_legit_no_training_convolution_relu_13,(.L_x_1 - triton_poi_fused__native_batch_norm_legit_no_training_convolution_relu_13)
        .other          triton_poi_fused__native_batch_norm_legit_no_training_convolution_relu_13,@"STO_CUDA_ENTRY STV_DEFAULT"
triton_poi_fused__native_batch_norm_legit_no_training_convolution_relu_13:
.text.triton_poi_fused__native_batch_norm_legit_no_training_convolution_relu_13:
[----:B------:R-:W0:Y:S01]  /*0000*/  LDC R1, c[0x0][0x28] ;  /* 0x00000a00ff017b82 */ /* 0x000e220000000800 */
[----:B------:R-:W1:Y:S07]  /*0010*/  S2R R0, SR_TID.X ;  /* 0x0000000000007919 */ /* 0x000e6e0000002100 */
[----:B------:R-:W2:Y:S01]  /*0020*/  LDC.64 R2, c[0x0][0x228] ;  /* 0x00008a00ff027b82 */ /* 0x000ea20000000a00 */
[----:B------:R-:W-:Y:S01]  /*0030*/  CS2R R8, SRZ ;  /* 0x0000000000087805 */ /* 0x000fe2000001ff00 */
[----:B------:R-:W-:Y:S01]  /*0040*/  ULDC.64 UR4, c[0x0][0x208] ;  /* 0x0000820000047ab9 */ /* 0x000fe20000000a00 */
[----:B------:R-:W3:Y:S05]  /*0050*/  S2R R5, SR_CTAID.X ;  /* 0x0000000000057919 */ /* 0x000eea0000002500 */
[----:B------:R-:W4:Y:S08]  /*0060*/  LDC.64 R16, c[0x0][0x218] ;  /* 0x00008600ff107b82 */ /* 0x000f300000000a00 */
[----:B------:R-:W5:Y:S08]  /*0070*/  LDC.64 R18, c[0x0][0x220] ;  /* 0x00008800ff127b82 */ /* 0x000f700000000a00 */
[----:B------:R-:W5:Y:S01]  /*0080*/  LDC.64 R20, c[0x0][0x230] ;  /* 0x00008c00ff147b82 */ /* 0x000f620000000a00 */
[----:B-1----:R-:W-:-:S07]  /*0090*/  SHF.L.U32 R0, R0, 0x1, RZ ;  /* 0x0000000100007819 */ /* 0x002fce00000006ff */
[----:B------:R-:W1:Y:S01]  /*00a0*/  LDC.64 R14, c[0x0][0x238] ;  /* 0x00008e00ff0e7b82 */ /* 0x000e620000000a00 */
[----:B------:R-:W-:-:S04]  /*00b0*/  LOP3.LUT R0, R0, 0xfe, RZ, 0xc0, !PT ;  /* 0x000000fe00007812 */ /* 0x000fc800078ec0ff */
[----:B---3--:R-:W-:-:S04]  /*00c0*/  LEA R0, R5, R0, 0x8 ;  /* 0x0000000005007211 */ /* 0x008fc800078e40ff */
[C---:B------:R-:W-:Y:S01]  /*00d0*/  ISETP.GE.AND P0, PT, R0.reuse, 0x1800, PT ;  /* 0x000018000000780c */ /* 0x040fe20003f06270 */
[----:B------:R-:W-:-:S05]  /*00e0*/  IMAD.HI R4, R0, 0x2aaaaaab, RZ ;  /* 0x2aaaaaab00047827 */ /* 0x000fca00078e02ff */
[----:B------:R-:W-:-:S04]  /*00f0*/  SHF.R.U32.HI R5, RZ, 0x1f, R4 ;  /* 0x0000001fff057819 */ /* 0x000fc80000011604 */
[----:B------:R-:W-:-:S05]  /*0100*/  LEA.HI R5, R4, R5, RZ, 0x1e ;  /* 0x0000000504057211 */ /* 0x000fca00078ff0ff */
[----:B------:R-:W-:Y:S02]  /*0110*/  IMAD R12, R5, -0x18, R0 ;  /* 0xffffffe8050c7824 */ /* 0x000fe400078e0200 */
[----:B------:R-:W3:Y:S02]  /*0120*/  LDC.64 R4, c[0x0][0x210] ;  /* 0x00008400ff047b82 */ /* 0x000ee40000000a00 */
[----:B--2---:R-:W-:-:S05]  /*0130*/  IMAD.WIDE R2, R12, 0x4, R2 ;  /* 0x000000040c027825 */ /* 0x004fca00078e0202 */
[----:B------:R2:W3:Y:S01]  /*0140*/  @!P0 LDG.E.EL.64 R8, desc[UR4][R2.64] ;  /* 0x0000000402088981 */ /* 0x0004e2000c2e1b00 */
[----:B------:R-:W-:Y:S02]  /*0150*/  CS2R R10, SRZ ;  /* 0x00000000000a7805 */ /* 0x000fe4000001ff00 */
[----:B------:R-:W-:Y:S01]  /*0160*/  CS2R R6, SRZ ;  /* 0x0000000000067805 */ /* 0x000fe2000001ff00 */
[----:B----4-:R-:W-:-:S04]  /*0170*/  IMAD.WIDE R16, R12, 0x4, R16 ;  /* 0x000000040c107825 */ /* 0x010fc800078e0210 */
[C---:B-----5:R-:W-:Y:S01]  /*0180*/  IMAD.WIDE R18, R12.reuse, 0x4, R18 ;  /* 0x000000040c127825 */ /* 0x060fe200078e0212 */
[----:B------:R-:W4:Y:S01]  /*0190*/  @!P0 LDG.E.EL.64 R10, desc[UR4][R16.64] ;  /* 0x00000004100a8981 */ /* 0x000f22000c2e1b00 */
[----:B--2---:R-:W-:Y:S02]  /*01a0*/  CS2R R2, SRZ ;  /* 0x0000000000027805 */ /* 0x004fe4000001ff00 */
[----:B0-----:R-:W-:-:S04]  /*01b0*/  IMAD.WIDE R20, R12, 0x4, R20 ;  /* 0x000000040c147825 */ /* 0x001fc800078e0214 */
[----:B-1----:R-:W-:Y:S01]  /*01c0*/  IMAD.WIDE R22, R12, 0x4, R14 ;  /* 0x000000040c167825 */ /* 0x002fe200078e020e */
[----:B------:R0:W2:Y:S03]  /*01d0*/  @!P0 LDG.E.EL.64 R2, desc[UR4][R18.64] ;  /* 0x0000000412028981 */ /* 0x0000a6000c2e1b00 */
[----:B---3--:R-:W-:-:S05]  /*01e0*/  IMAD.WIDE R4, R0, 0x4, R4 ;  /* 0x0000000400047825 */ /* 0x008fca00078e0204 */
[----:B------:R-:W4:Y:S01]  /*01f0*/  @!P0 LDG.E.64 R6, desc[UR4][R4.64] ;  /* 0x0000000404068981 */ /* 0x000f22000c1e1b00 */
[----:B------:R-:W-:Y:S02]  /*0200*/  CS2R R12, SRZ ;  /* 0x00000000000c7805 */ /* 0x000fe4000001ff00 */
[----:B------:R-:W-:-:S04]  /*0210*/  CS2R R14, SRZ ;  /* 0x00000000000e7805 */ /* 0x000fc8000001ff00 */
[----:B------:R-:W3:Y:S04]  /*0220*/  @!P0 LDG.E.EL.64 R12, desc[UR4][R20.64] ;  /* 0x00000004140c8981 */ /* 0x000ee8000c2e1b00 */
[----:B------:R-:W3:Y:S01]  /*0230*/  @!P0 LDG.E.EL.64 R14, desc[UR4][R22.64] ;  /* 0x00000004160e8981 */ /* 0x000ee2000c2e1b00 */
[----:B0-----:R-:W-:Y:S01]  /*0240*/  HFMA2.MMA R18, -RZ, RZ, 1.625, 0 ;  /* 0x3e800000ff127435 */ /* 0x001fe200000001ff */
[----:B------:R-:W-:Y:S01]  /*0250*/  FADD R8, R8, 9.9999997473787516356e-06 ;  /* 0x3727c5ac08087421 */ /* 0x000fe20000000000 */
[----:B------:R-:W-:-:S03]  /*0260*/  FADD R9, R9, 9.9999997473787516356e-06 ;  /* 0x3727c5ac09097421 */ /* 0x000fc60000000000 */
[----:B------:R-:W0:Y:S08]  /*0270*/  MUFU.SQRT R16, R8 ;  /* 0x0000000800107308 */ /* 0x000e300000002000 */
[----:B------:R1:W5:Y:S01]  /*0280*/  MUFU.SQRT R17, R9 ;  /* 0x0000000900117308 */ /* 0x0003620000002000 */
[C---:B0-----:R-:W-:Y:S02]  /*0290*/  FSETP.GT.AND P1, PT, R16.reuse, 8.50705917302346158658e+37, PT ;  /* 0x7e8000001000780b */ /* 0x041fe40003f24000 */
[----:B------:R-:W-:Y:S01]  /*02a0*/  FSETP.GEU.AND P3, PT, R16, 1.175494350822287508e-38, PT ;  /* 0x008000001000780b */ /* 0x000fe20003f6e000 */
[----:B-1----:R-:W0:Y:S01]  /*02b0*/  LDC.64 R8, c[0x0][0x240] ;  /* 0x00009000ff087b82 */ /* 0x002e220000000a00 */
[----:B-----5:R-:W-:-:S02]  /*02c0*/  FSETP.GT.AND P2, PT, R17, 8.50705917302346158658e+37, PT ;  /* 0x7e8000001100780b */ /* 0x020fc40003f44000 */
[----:B------:R-:W-:-:S07]  /*02d0*/  FSETP.GEU.AND P4, PT, R17, 1.175494350822287508e-38, PT ;  /* 0x008000001100780b */ /* 0x000fce0003f8e000 */
[----:B------:R-:W-:-:S04]  /*02e0*/  @P1 FMUL R16, R16, 0.25 ;  /* 0x3e80000010101820 */ /* 0x000fc80000400000 */
[----:B------:R-:W-:Y:S01]  /*02f0*/  @!P3 FMUL R16, R16, 16777216 ;  /* 0x4b8000001010b820 */ /* 0x000fe20000400000 */
[----:B------:R-:W-:-:S04]  /*0300*/  @P2 FMUL R17, R17, 0.25 ;  /* 0x3e80000011112820 */ /* 0x000fc80000400000 */
[----:B------:R-:W-:Y:S01]  /*0310*/  @!P4 FMUL R17, R17, 16777216 ;  /* 0x4b8000001111c820 */ /* 0x000fe20000400000 */
[----:B------:R-:W1:Y:S01]  /*0320*/  MUFU.RCP R16, R16 ;  /* 0x0000001000107308 */ /* 0x000e620000001000 */
[----:B------:R-:W-:-:S07]  /*0330*/  FSEL R19, R18, 1, P1 ;  /* 0x3f80000012137808 */ /* 0x000fce0000800000 */
[----:B------:R-:W5:Y:S01]  /*0340*/  MUFU.RCP R17, R17 ;  /* 0x0000001100117308 */ /* 0x000f620000001000 */
[----:B------:R-:W-:Y:S01]  /*0350*/  FSEL R18, R18, 1, P2 ;  /* 0x3f80000012127808 */ /* 0x000fe20001000000 */
[----:B------:R-:W-:Y:S01]  /*0360*/  @!P3 FMUL R19, R19, 16777216 ;  /* 0x4b8000001313b820 */ /* 0x000fe20000400000 */
[----:B----4-:R-:W-:Y:S01]  /*0370*/  FADD R6, R10, R6 ;  /* 0x000000060a067221 */ /* 0x010fe20000000000 */
[----:B------:R-:W-:Y:S02]  /*0380*/  FADD R7, R11, R7 ;  /* 0x000000070b077221 */ /* 0x000fe40000000000 */
[----:B------:R-:W-:Y:S01]  /*0390*/  @!P4 FMUL R18, R18, 16777216 ;  /* 0x4b8000001212c820 */ /* 0x000fe20000400000 */
[----:B-1----:R-:W-:Y:S01]  /*03a0*/  FMUL R19, R16, R19 ;  /* 0x0000001310137220 */ /* 0x002fe20000400000 */
[----:B--2---:R-:W-:Y:S01]  /*03b0*/  FADD R2, R6, -R2 ;  /* 0x8000000206027221 */ /* 0x004fe20000000000 */
[----:B------:R-:W-:Y:S01]  /*03c0*/  FADD R3, R7, -R3 ;  /* 0x8000000307037221 */ /* 0x000fe20000000000 */
[----:B-----5:R-:W-:-:S02]  /*03d0*/  FMUL R18, R17, R18 ;  /* 0x0000001211127220 */ /* 0x020fc40000400000 */
[----:B------:R-:W-:Y:S02]  /*03e0*/  FMUL R19, R2, R19 ;  /* 0x0000001302137220 */ /* 0x000fe40000400000 */
[----:B------:R-:W-:Y:S02]  /*03f0*/  FMUL R18, R3, R18 ;  /* 0x0000001203127220 */ /* 0x000fe40000400000 */
[----:B---3--:R-:W-:Y:S02]  /*0400*/  FFMA R12, R19, R12, R14 ;  /* 0x0000000c130c7223 */ /* 0x008fe4000000000e */
[----:B------:R-:W-:Y:S01]  /*0410*/  FFMA R13, R18, R13, R15 ;  /* 0x0000000d120d7223 */ /* 0x000fe2000000000f */
[----:B------:R1:W-:Y:S02]  /*0420*/  @!P0 STG.E.64 desc[UR4][R4.64], R6 ;  /* 0x0000000604008986 */ /* 0x0003e4000c101b04 */
[----:B------:R-:W-:Y:S02]  /*0430*/  FSETP.GEU.AND P1, PT, R12, RZ, PT ;  /* 0x000000ff0c00720b */ /* 0x000fe40003f2e000 */
[----:B------:R-:W-:Y:S01]  /*0440*/  FSETP.GEU.AND P2, PT, R13, RZ, PT ;  /* 0x000000ff0d00720b */ /* 0x000fe20003f4e000 */
[----:B0-----:R-:W-:Y:S01]  /*0450*/  IMAD.WIDE R8, R0, 0x4, R8 ;  /* 0x0000000400087825 */ /* 0x001fe200078e0208 */
[----:B------:R-:W-:-:S02]  /*0460*/  FSEL R12, R12, RZ, P1 ;  /* 0x000000ff0c0c7208 */ /* 0x000fc40000800000 */
[----:B------:R-:W-:Y:S01]  /*0470*/  FSEL R13, R13, RZ, P2 ;  /* 0x000000ff0d0d7208 */ /* 0x000fe20001000000 */
[----:B------:R-:W-:Y:S08]  /*0480*/  @P0 EXIT ;  /* 0x000000000000094d */ /* 0x000ff00003800000 */
[----:B------:R-:W-:Y:S01]  /*0490*/  STG.E.64 desc[UR4][R8.64], R12 ;  /* 0x0000000c08007986 */ /* 0x000fe2000c101b04 */
[----:B------:R-:W-:Y:S05]  /*04a0*/  EXIT ;  /* 0x000000000000794d */ /* 0x000fea0003800000 */
.L_x_0:
[----:B------:R-:W-:-:S00]  /*04b0*/  BRA `(.L_x_0) ;  /* 0xfffffffc00fc7947 */ /* 0x000fc0000383ffff */
[----:B------:R-:W-:-:S00]  /*04c0*/  NOP ;  /* 0x0000000000007918 */ /* 0x000fc00000000000 */
        /* <DEDUP_REMOVED lines=11> */
.L_x_1:


//--------------------- .nv.global.init           --------------------------
	.section	.nv.global.init,"aw",@progbits
.nv.global.init:
	.type		_$_str,@object
	.size		_$_str,(_$_str_$_2 - _$_str)
_$_str:
        /*0000*/ 	.byte	0x5f, 0x5f, 0x43, 0x55, 0x44, 0x41, 0x5f, 0x46, 0x54, 0x5a, 0x00
	.type		_$_str_$_2,@object
	.size		_$_str_$_2,(.L_1 - _$_str_$_2)
_$_str_$_2:
        /*000b*/ 	.byte	0x5f, 0x5f, 0x43, 0x55, 0x44, 0x41, 0x5f, 0x50, 0x52, 0x45, 0x43, 0x5f, 0x53, 0x51, 0x52, 0x54
        /*001b*/ 	.byte	0x00
.L_1:


//--------------------- .nv.constant0.triton_poi_fused__native_batch_norm_legit_no_training_convolution_relu_13 --------------------------
	.section	.nv.constant0.triton_poi_fused__native_batch_norm_legit_no_training_convolution_relu_13,"a",@progbits
	.sectionflags	@""
	.align	4
.nv.constant0.triton_poi_fused__native_batch_norm_legit_no_training_convolution_relu_13:
	.zero		588
